	.headerflags	@"EF_CUDA_TEXMODE_UNIFIED EF_CUDA_64BIT_ADDRESS EF_CUDA_ACCELERATORS EF_CUDA_SM90 EF_CUDA_VIRTUAL_SM(EF_CUDA_SM90)"
	.elftype	@"ET_EXEC"


//--------------------- .nv.info                  --------------------------
	.section	.nv.info,"",@"SHT_CUDA_INFO"
	.align	4


	//----- nvinfo : EIATTR_REGCOUNT
	.align		4
        /*0000*/ 	.byte	0x04, 0x2f
        /*0002*/ 	.short	(.L_1 - .L_0)
	.align		4
.L_0:
        /*0004*/ 	.word	index@(triton_poi_fused_add_convolution_mul_1)
        /*0008*/ 	.word	0x0000000e


	//----- nvinfo : EIATTR_MIN_STACK_SIZE
	.align		4
.L_1:
        /*000c*/ 	.byte	0x04, 0x12
        /*000e*/ 	.short	(.L_3 - .L_2)
	.align		4
.L_2:
        /*0010*/ 	.word	index@(triton_poi_fused_add_convolution_mul_1)
        /*0014*/ 	.word	0x00000000


	//----- nvinfo : EIATTR_FRAME_SIZE
	.align		4
.L_3:
        /*0018*/ 	.byte	0x04, 0x11
        /*001a*/ 	.short	(.L_5 - .L_4)
	.align		4
.L_4:
        /*001c*/ 	.word	index@(triton_poi_fused_add_convolution_mul_1)
        /*0020*/ 	.word	0x00000000


	//----- nvinfo : EIATTR_MIN_STACK_SIZE
	.align		4
.L_5:
        /*0024*/ 	.byte	0x04, 0x12
        /*0026*/ 	.short	(.L_7 - .L_6)
	.align		4
.L_6:
        /*0028*/ 	.word	index@(triton_poi_fused_add_convolution_mul_1)
        /*002c*/ 	.word	0x00000000
.L_7:


//--------------------- .nv.info.triton_poi_fused_add_convolution_mul_1 --------------------------
	.section	.nv.info.triton_poi_fused_add_convolution_mul_1,"",@"SHT_CUDA_INFO"
	.sectionflags	@""
	.align	4


	//----- nvinfo : EIATTR_CUDA_API_VERSION
	.align		4
        /*0000*/ 	.byte	0x04, 0x37
        /*0002*/ 	.short	(.L_9 - .L_8)
.L_8:
        /*0004*/ 	.word	0x0000007c


	//----- nvinfo : EIATTR_KPARAM_INFO
	.align		4
.L_9:
        /*0008*/ 	.byte	0x04, 0x17
        /*000a*/ 	.short	(.L_11 - .L_10)
.L_10:
        /*000c*/ 	.word	0x00000000
        /*0010*/ 	.short	0x0003
        /*0012*/ 	.short	0x0018
        /*0014*/ 	.byte	0x00, 0xf0, 0x11, 0x00


	//----- nvinfo : EIATTR_KPARAM_INFO
	.align		4
.L_11:
        /*0018*/ 	.byte	0x04, 0x17
        /*001a*/ 	.short	(.L_13 - .L_12)
.L_12:
        /*001c*/ 	.word	0x00000000
        /*0020*/ 	.short	0x0002
        /*0022*/ 	.short	0x0010
        /*0024*/ 	.byte	0x00, 0xf4, 0x21, 0x00


	//----- nvinfo : EIATTR_KPARAM_INFO
	.align		4
.L_13:
        /*0028*/ 	.byte	0x04, 0x17
        /*002a*/ 	.short	(.L_15 - .L_14)
.L_14:
        /*002c*/ 	.word	0x00000000
        /*0030*/ 	.short	0x0001
        /*0032*/ 	.short	0x0008
        /*0034*/ 	.byte	0x00, 0xf4, 0x21, 0x00


	//----- nvinfo : EIATTR_KPARAM_INFO
	.align		4
.L_15:
        /*0038*/ 	.byte	0x04, 0x17
        /*003a*/ 	.short	(.L_17 - .L_16)
.L_16:
        /*003c*/ 	.word	0x00000000
        /*0040*/ 	.short	0x0000
        /*0042*/ 	.short	0x0000
        /*0044*/ 	.byte	0x00, 0xf4, 0x21, 0x00


	//----- nvinfo : EIATTR_SPARSE_MMA_MASK
	.align		4
.L_17:
        /*0048*/ 	.byte	0x03, 0x50
        /*004a*/ 	.short	0x0000


	//----- nvinfo : EIATTR_MAXREG_COUNT
	.align		4
        /*004c*/ 	.byte	0x03, 0x1b
        /*004e*/ 	.short	0x00ff


	//----- nvinfo : EIATTR_EXIT_INSTR_OFFSETS
	.align		4
        /*0050*/ 	.byte	0x04, 0x1c
        /*0052*/ 	.short	(.L_19 - .L_18)


	//   ....[0]....
.L_18:
        /*0054*/ 	.word	0x000001c0


	//----- nvinfo : EIATTR_REQNTID
	.align		4
.L_19:
        /*0058*/ 	.byte	0x04, 0x10
        /*005a*/ 	.short	(.L_21 - .L_20)
.L_20:
        /*005c*/ 	.word	0x00000100
        /*0060*/ 	.word	0x00000001
        /*0064*/ 	.word	0x00000001


	//----- nvinfo : EIATTR_CBANK_PARAM_SIZE
	.align		4
.L_21:
        /*0068*/ 	.byte	0x03, 0x19
        /*006a*/ 	.short	0x001c


	//----- nvinfo : EIATTR_PARAM_CBANK
	.align		4
        /*006c*/ 	.byte	0x04, 0x0a
        /*006e*/ 	.short	(.L_23 - .L_22)
	.align		4
.L_22:
        /*0070*/ 	.word	index@(.nv.constant0.triton_poi_fused_add_convolution_mul_1)
        /*0074*/ 	.short	0x0210
        /*0076*/ 	.short	0x001c


	//----- nvinfo : EIATTR_SW_WAR
	.align		4
.L_23:
        /*0078*/ 	.byte	0x04, 0x36
        /*007a*/ 	.short	(.L_25 - .L_24)
.L_24:
        /*007c*/ 	.word	0x00000008
.L_25:


//--------------------- .nv.callgraph             --------------------------
	.section	.nv.callgraph,"",@"SHT_CUDA_CALLGRAPH"
	.align	4
	.sectionentsize	8
	.align		4
        /*0000*/ 	.word	0x00000000
	.align		4
        /*0004*/ 	.word	0xffffffff
	.align		4
        /*0008*/ 	.word	0x00000000
	.align		4
        /*000c*/ 	.word	0xfffffffe
	.align		4
        /*0010*/ 	.word	0x00000000
	.align		4
        /*0014*/ 	.word	0xfffffffd
	.align		4
        /*0018*/ 	.word	0x00000000
	.align		4
        /*001c*/ 	.word	0xfffffffc


//--------------------- .text.triton_poi_fused_add_convolution_mul_1 --------------------------
	.section	.text.triton_poi_fused_add_convolution_mul_1,"ax",@progbits
	.align	128
        .global         triton_poi_fused_add_convolution_mul_1
        .type           triton_poi_fused_add_convolution_mul_1,@function
        .size           triton_poi_fused_add_convolution_mul_1,(.L_x_1 - triton_poi_fused_add_convolution_mul_1)
        .other          triton_poi_fused_add_convolution_mul_1,@"STO_CUDA_ENTRY STV_DEFAULT"
triton_poi_fused_add_convolution_mul_1:
.text.triton_poi_fused_add_convolution_mul_1:
[----:B------:R-:W-:Y:S01]  /*0000*/  LDC R1, c[0x0][0x28] ;  /* 0x00000a00ff017b82 */ /* 0x000fe20000000800 */
[----:B------:R-:W1:Y:S07]  /*0010*/  S2R R0, SR_TID.X ;  /* 0x0000000000007919 */ /* 0x000e6e0000002100 */
[----:B------:R-:W2:Y:S01]  /*0020*/  LDC.64 R6, c[0x0][0x220] ;  /* 0x00008800ff067b82 */ /* 0x000ea20000000a00 */
[----:B------:R-:W-:Y:S01]  /*0030*/  ULDC.64 UR4, c[0x0][0x208] ;  /* 0x0000820000047ab9 */ /* 0x000fe20000000a00 */
[----:B------:R-:W3:Y:S06]  /*0040*/  S2R R9, SR_CTAID.X ;  /* 0x0000000000097919 */ /* 0x000eec0000002500 */
[----:B------:R-:W4:Y:S08]  /*0050*/  LDC.64 R4, c[0x0][0x210] ;  /* 0x00008400ff047b82 */ /* 0x000f300000000a00 */
[----:B------:R-:W5:Y:S01]  /*0060*/  LDC.64 R2, c[0x0][0x218] ;  /* 0x00008600ff027b82 */ /* 0x000f620000000a00 */
[----:B-1----:R-:W-:-:S02]  /*0070*/  SHF.L.U32 R0, R0, 0x1, RZ ;  /* 0x0000000100007819 */ /* 0x002fc400000006ff */
[----:B---3--:R-:W-:Y:S02]  /*0080*/  SHF.R.S32.HI R8, RZ, 0x16, R9 ;  /* 0x00000016ff087819 */ /* 0x008fe40000011409 */
[----:B------:R-:W-:Y:S02]  /*0090*/  LOP3.LUT R0, R0, 0x1fe, RZ, 0xc0, !PT ;  /* 0x000001fe00007812 */ /* 0x000fe400078ec0ff */
[----:B------:R-:W-:Y:S02]  /*00a0*/  SGXT R8, R8, 0x1 ;  /* 0x000000010808781a */ /* 0x000fe40000000200 */
[----:B------:R-:W-:-:S04]  /*00b0*/  LEA R9, R9, R0, 0x9 ;  /* 0x0000000009097211 */ /* 0x000fc800078e48ff */
[----:B------:R-:W-:Y:S01]  /*00c0*/  LEA.HI R8, R8, R9, RZ, 0xc ;  /* 0x0000000908087211 */ /* 0x000fe200078f60ff */
[----:B----4-:R-:W-:-:S03]  /*00d0*/  IMAD.WIDE R4, R9, 0x4, R4 ;  /* 0x0000000409047825 */ /* 0x010fc600078e0204 */
[----:B------:R-:W-:Y:S01]  /*00e0*/  SHF.R.S32.HI R8, RZ, 0xc, R8 ;  /* 0x0000000cff087819 */ /* 0x000fe20000011408 */
[----:B-----5:R-:W-:-:S03]  /*00f0*/  IMAD.WIDE R2, R9, 0x4, R2 ;  /* 0x0000000409027825 */ /* 0x020fc600078e0202 */
[----:B------:R-:W-:-:S03]  /*0100*/  LEA.HI R0, R8, R8, RZ, 0x6 ;  /* 0x0000000808007211 */ /* 0x000fc600078f30ff */
[----:B------:R-:W3:Y:S01]  /*0110*/  LDG.E.64 R2, desc[UR4][R2.64] ;  /* 0x0000000402027981 */ /* 0x000ee2000c1e1b00 */
[----:B------:R-:W-:-:S04]  /*0120*/  LOP3.LUT R11, R0, 0xffffffc0, RZ, 0xc0, !PT ;  /* 0xffffffc0000b7812 */ /* 0x000fc800078ec0ff */
[----:B------:R-:W-:Y:S02]  /*0130*/  IADD3 R11, R8, -R11, RZ ;  /* 0x8000000b080b7210 */ /* 0x000fe40007ffe0ff */
[----:B------:R-:W4:Y:S03]  /*0140*/  LDG.E.64 R8, desc[UR4][R4.64] ;  /* 0x0000000404087981 */ /* 0x000f26000c1e1b00 */
[----:B--2---:R-:W-:-:S06]  /*0150*/  IMAD.WIDE R6, R11, 0x4, R6 ;  /* 0x000000040b067825 */ /* 0x004fcc00078e0206 */
[----:B------:R-:W4:Y:S02]  /*0160*/  LDG.E.EL R6, desc[UR4][R6.64] ;  /* 0x0000000406067981 */ /* 0x000f24000c2e1900 */
[--C-:B----4-:R-:W-:Y:S01]  /*0170*/  FADD R11, R8, R6.reuse ;  /* 0x00000006080b7221 */ /* 0x110fe20000000000 */
[----:B------:R-:W-:-:S03]  /*0180*/  FADD R0, R9, R6 ;  /* 0x0000000609007221 */ /* 0x000fc60000000000 */
[----:B---3--:R-:W-:Y:S01]  /*0190*/  FADD R8, R2, R11 ;  /* 0x0000000b02087221 */ /* 0x008fe20000000000 */
[----:B------:R-:W-:-:S05]  /*01a0*/  FADD R9, R3, R0 ;  /* 0x0000000003097221 */ /* 0x000fca0000000000 */
[----:B------:R-:W-:Y:S01]  /*01b0*/  STG.E.64 desc[UR4][R4.64], R8 ;  /* 0x0000000804007986 */ /* 0x000fe2000c101b04 */
[----:B------:R-:W-:Y:S05]  /*01c0*/  EXIT ;  /* 0x000000000000794d */ /* 0x000fea0003800000 */
.L_x_0:
[----:B------:R-:W-:-:S00]  /*01d0*/  BRA `(.L_x_0) ;  /* 0xfffffffc00fc7947 */ /* 0x000fc0000383ffff */
[----:B------:R-:W-:-:S00]  /*01e0*/  NOP ;  /* 0x0000000000007918 */ /* 0x000fc00000000000 */
        /* <DEDUP_REMOVED lines=9> */
.L_x_1:


//--------------------- .nv.constant0.triton_poi_fused_add_convolution_mul_1 --------------------------
	.section	.nv.constant0.triton_poi_fused_add_convolution_mul_1,"a",@progbits
	.sectionflags	@""
	.align	4
.nv.constant0.triton_poi_fused_add_convolution_mul_1:
	.zero		556
